	.headerflags	@"EF_CUDA_TEXMODE_UNIFIED EF_CUDA_64BIT_ADDRESS EF_CUDA_ACCELERATORS EF_CUDA_SM90 EF_CUDA_VIRTUAL_SM(EF_CUDA_SM90)"
	.elftype	@"ET_EXEC"


//--------------------- .nv.info                  --------------------------
	.section	.nv.info,"",@"SHT_CUDA_INFO"
	.align	4


	//----- nvinfo : EIATTR_REGCOUNT
	.align		4
        /*0000*/ 	.byte	0x04, 0x2f
        /*0002*/ 	.short	(.L_3 - .L_2)
	.align		4
.L_2:
        /*0004*/ 	.word	index@(triton_poi_fused__native_batch_norm_legit_no_training_2)
        /*0008*/ 	.word	0x00000016


	//----- nvinfo : EIATTR_MIN_STACK_SIZE
	.align		4
.L_3:
        /*000c*/ 	.byte	0x04, 0x12
        /*000e*/ 	.short	(.L_5 - .L_4)
	.align		4
.L_4:
        /*0010*/ 	.word	index@(triton_poi_fused__native_batch_norm_legit_no_training_2)
        /*0014*/ 	.word	0x00000000


	//----- nvinfo : EIATTR_FRAME_SIZE
	.align		4
.L_5:
        /*0018*/ 	.byte	0x04, 0x11
        /*001a*/ 	.short	(.L_7 - .L_6)
	.align		4
.L_6:
        /*001c*/ 	.word	index@(triton_poi_fused__native_batch_norm_legit_no_training_2)
        /*0020*/ 	.word	0x00000000


	//----- nvinfo : EIATTR_MIN_STACK_SIZE
	.align		4
.L_7:
        /*0024*/ 	.byte	0x04, 0x12
        /*0026*/ 	.short	(.L_9 - .L_8)
	.align		4
.L_8:
        /*0028*/ 	.word	index@(triton_poi_fused__native_batch_norm_legit_no_training_2)
        /*002c*/ 	.word	0x00000000
.L_9:


//--------------------- .nv.info.triton_poi_fused__native_batch_norm_legit_no_training_2 --------------------------
	.section	.nv.info.triton_poi_fused__native_batch_norm_legit_no_training_2,"",@"SHT_CUDA_INFO"
	.sectionflags	@""
	.align	4


	//----- nvinfo : EIATTR_CUDA_API_VERSION
	.align		4
        /*0000*/ 	.byte	0x04, 0x37
        /*0002*/ 	.short	(.L_11 - .L_10)
.L_10:
        /*0004*/ 	.word	0x0000007c


	//----- nvinfo : EIATTR_KPARAM_INFO
	.align		4
.L_11:
        /*0008*/ 	.byte	0x04, 0x17
        /*000a*/ 	.short	(.L_13 - .L_12)
.L_12:
        /*000c*/ 	.word	0x00000000
        /*0010*/ 	.short	0x0008
        /*0012*/ 	.short	0x0040
        /*0014*/ 	.byte	0x00, 0xf0, 0x11, 0x00


	//----- nvinfo : EIATTR_KPARAM_INFO
	.align		4
.L_13:
        /*0018*/ 	.byte	0x04, 0x17
        /*001a*/ 	.short	(.L_15 - .L_14)
.L_14:
        /*001c*/ 	.word	0x00000000
        /*0020*/ 	.short	0x0007
        /*0022*/ 	.short	0x0038
        /*0024*/ 	.byte	0x00, 0xf4, 0x21, 0x00


	//----- nvinfo : EIATTR_KPARAM_INFO
	.align		4
.L_15:
        /*0028*/ 	.byte	0x04, 0x17
        /*002a*/ 	.short	(.L_17 - .L_16)
.L_16:
        /*002c*/ 	.word	0x00000000
        /*0030*/ 	.short	0x0006
        /*0032*/ 	.short	0x0030
        /*0034*/ 	.byte	0x00, 0xf4, 0x21, 0x00


	//----- nvinfo : EIATTR_KPARAM_INFO
	.align		4
.L_17:
        /*0038*/ 	.byte	0x04, 0x17
        /*003a*/ 	.short	(.L_19 - .L_18)
.L_18:
        /*003c*/ 	.word	0x00000000
        /*0040*/ 	.short	0x0005
        /*0042*/ 	.short	0x0028
        /*0044*/ 	.byte	0x00, 0xf4, 0x21, 0x00


	//----- nvinfo : EIATTR_KPARAM_INFO
	.align		4
.L_19:
        /*0048*/ 	.byte	0x04, 0x17
        /*004a*/ 	.short	(.L_21 - .L_20)
.L_20:
        /*004c*/ 	.word	0x00000000
        /*0050*/ 	.short	0x0004
        /*0052*/ 	.short	0x0020
        /*0054*/ 	.byte	0x00, 0xf4, 0x21, 0x00


	//----- nvinfo : EIATTR_KPARAM_INFO
	.align		4
.L_21:
        /*0058*/ 	.byte	0x04, 0x17
        /*005a*/ 	.short	(.L_23 - .L_22)
.L_22:
        /*005c*/ 	.word	0x00000000
        /*0060*/ 	.short	0x0003
        /*0062*/ 	.short	0x0018
        /*0064*/ 	.byte	0x00, 0xf4, 0x21, 0x00


	//----- nvinfo : EIATTR_KPARAM_INFO
	.align		4
.L_23:
        /*0068*/ 	.byte	0x04, 0x17
        /*006a*/ 	.short	(.L_25 - .L_24)
.L_24:
        /*006c*/ 	.word	0x00000000
        /*0070*/ 	.short	0x0002
        /*0072*/ 	.short	0x0010
        /*0074*/ 	.byte	0x00, 0xf4, 0x21, 0x00


	//----- nvinfo : EIATTR_KPARAM_INFO
	.align		4
.L_25:
        /*0078*/ 	.byte	0x04, 0x17
        /*007a*/ 	.short	(.L_27 - .L_26)
.L_26:
        /*007c*/ 	.word	0x00000000
        /*0080*/ 	.short	0x0001
        /*0082*/ 	.short	0x0008
        /*0084*/ 	.byte	0x00, 0xf4, 0x21, 0x00


	//----- nvinfo : EIATTR_KPARAM_INFO
	.align		4
.L_27:
        /*0088*/ 	.byte	0x04, 0x17
        /*008a*/ 	.short	(.L_29 - .L_28)
.L_28:
        /*008c*/ 	.word	0x00000000
        /*0090*/ 	.short	0x0000
        /*0092*/ 	.short	0x0000
        /*0094*/ 	.byte	0x00, 0xf4, 0x21, 0x00


	//----- nvinfo : EIATTR_SPARSE_MMA_MASK
	.align		4
.L_29:
        /*0098*/ 	.byte	0x03, 0x50
        /*009a*/ 	.short	0x0000


	//----- nvinfo : EIATTR_MAXREG_COUNT
	.align		4
        /*009c*/ 	.byte	0x03, 0x1b
        /*009e*/ 	.short	0x00ff


	//----- nvinfo : EIATTR_EXIT_INSTR_OFFSETS
	.align		4
        /*00a0*/ 	.byte	0x04, 0x1c
        /*00a2*/ 	.short	(.L_31 - .L_30)


	//   ....[0]....
.L_30:
        /*00a4*/ 	.word	0x00000340


	//   ....[1]....
        /*00a8*/ 	.word	0x00000360


	//----- nvinfo : EIATTR_REQNTID
	.align		4
.L_31:
        /*00ac*/ 	.byte	0x04, 0x10
        /*00ae*/ 	.short	(.L_33 - .L_32)
.L_32:
        /*00b0*/ 	.word	0x00000080
        /*00b4*/ 	.word	0x00000001
        /*00b8*/ 	.word	0x00000001


	//----- nvinfo : EIATTR_CBANK_PARAM_SIZE
	.align		4
.L_33:
        /*00bc*/ 	.byte	0x03, 0x19
        /*00be*/ 	.short	0x0044


	//----- nvinfo : EIATTR_PARAM_CBANK
	.align		4
        /*00c0*/ 	.byte	0x04, 0x0a
        /*00c2*/ 	.short	(.L_35 - .L_34)
	.align		4
.L_34:
        /*00c4*/ 	.word	index@(.nv.constant0.triton_poi_fused__native_batch_norm_legit_no_training_2)
        /*00c8*/ 	.short	0x0210
        /*00ca*/ 	.short	0x0044


	//----- nvinfo : EIATTR_SW_WAR
	.align		4
.L_35:
        /*00cc*/ 	.byte	0x04, 0x36
        /*00ce*/ 	.short	(.L_37 - .L_36)
.L_36:
        /*00d0*/ 	.word	0x00000008
.L_37:


//--------------------- .nv.callgraph             --------------------------
	.section	.nv.callgraph,"",@"SHT_CUDA_CALLGRAPH"
	.align	4
	.sectionentsize	8
	.align		4
        /*0000*/ 	.word	0x00000000
	.align		4
        /*0004*/ 	.word	0xffffffff
	.align		4
        /*0008*/ 	.word	0x00000000
	.align		4
        /*000c*/ 	.word	0xfffffffe
	.align		4
        /*0010*/ 	.word	0x00000000
	.align		4
        /*0014*/ 	.word	0xfffffffd
	.align		4
        /*0018*/ 	.word	0x00000000
	.align		4
        /*001c*/ 	.word	0xfffffffc


//--------------------- .nv.constant4             --------------------------
	.section	.nv.constant4,"a",@progbits
	.align	8
	.align		8
.nv.constant4:
        /*0000*/ 	.dword	_$_str
	.align		8
        /*0008*/ 	.dword	_$_str_$_2


//--------------------- .text.triton_poi_fused__native_batch_norm_legit_no_training_2 --------------------------
	.section	.text.triton_poi_fused__native_batch_norm_legit_no_training_2,"ax",@progbits
	.align	128
        .global         triton_poi_fused__native_batch_norm_legit_no_training_2
        .type           triton_poi_fused__native_batch_norm_legit_no_training_2,@function
        .size           triton_poi_fused__native_batch_norm_legit_no_training_2,(.L_x_1 - triton_poi_fused__native_batch_norm_legit_no_training_2)
        .other          triton_poi_fused__native_batch_norm_legit_no_training_2,@"STO_CUDA_ENTRY STV_DEFAULT"
triton_poi_fused__native_batch_norm_legit_no_training_2:
.text.triton_poi_fused__native_batch_norm_legit_no_training_2:
[----:B------:R-:W0:Y:S08]  /*0000*/  LDC R1, c[0x0][0x28] ;  /* 0x00000a00ff017b82 */ /* 0x000e300000000800 */
[----:B------:R-:W1:Y:S01]  /*0010*/  LDC.64 R2, c[0x0][0x220] ;  /* 0x00008800ff027b82 */ /* 0x000e620000000a00 */
[----:B------:R-:W-:Y:S01]  /*0020*/  ULDC.64 UR4, c[0x0][0x208] ;  /* 0x0000820000047ab9 */ /* 0x000fe20000000a00 */
[----:B------:R-:W2:Y:S01]  /*0030*/  S2R R0, SR_TID.X ;  /* 0x0000000000007919 */ /* 0x000ea20000002100 */
[----:B------:R-:W3:Y:S05]  /*0040*/  S2R R5, SR_CTAID.X ;  /* 0x0000000000057919 */ /* 0x000eea0000002500 */
[----:B------:R-:W4:Y:S08]  /*0050*/  LDC.64 R8, c[0x0][0x210] ;  /* 0x00008400ff087b82 */ /* 0x000f300000000a00 */
[----:B------:R-:W5:Y:S01]  /*0060*/  LDC.64 R16, c[0x0][0x238] ;  /* 0x00008e00ff107b82 */ /* 0x000f620000000a00 */
[----:B-1----:R1:W5:Y:S07]  /*0070*/  LDG.E R18, desc[UR4][R2.64] ;  /* 0x0000000402127981 */ /* 0x00236e000c1e1900 */
[----:B------:R-:W5:Y:S08]  /*0080*/  LDC.64 R6, c[0x0][0x218] ;  /* 0x00008600ff067b82 */ /* 0x000f700000000a00 */
[----:B------:R-:W5:Y:S01]  /*0090*/  LDC.64 R14, c[0x0][0x228] ;  /* 0x00008a00ff0e7b82 */ /* 0x000f620000000a00 */
[----:B--2---:R-:W-:-:S02]  /*00a0*/  SHF.L.U32 R0, R0, 0x1, RZ ;  /* 0x0000000100007819 */ /* 0x004fc400000006ff */
[----:B-1----:R-:W-:Y:S02]  /*00b0*/  CS2R R2, SRZ ;  /* 0x0000000000027805 */ /* 0x002fe4000001ff00 */
[----:B------:R-:W-:-:S03]  /*00c0*/  LOP3.LUT R0, R0, 0xfe, RZ, 0xc0, !PT ;  /* 0x000000fe00007812 */ /* 0x000fc600078ec0ff */
[----:B------:R-:W1:Y:S01]  /*00d0*/  LDC.64 R12, c[0x0][0x230] ;  /* 0x00008c00ff0c7b82 */ /* 0x000e620000000a00 */
[----:B---3--:R-:W-:Y:S02]  /*00e0*/  LEA R0, R5, R0, 0x8 ;  /* 0x0000000005007211 */ /* 0x008fe400078e40ff */
[----:B------:R-:W-:Y:S02]  /*00f0*/  CS2R R4, SRZ ;  /* 0x0000000000047805 */ /* 0x000fe4000001ff00 */
[C---:B------:R-:W-:Y:S01]  /*0100*/  ISETP.GE.AND P2, PT, R0.reuse, 0x400, PT ;  /* 0x000004000000780c */ /* 0x040fe20003f46270 */
[C---:B----4-:R-:W-:Y:S01]  /*0110*/  IMAD.WIDE R8, R0.reuse, 0x4, R8 ;  /* 0x0000000400087825 */ /* 0x050fe200078e0208 */
[----:B0----5:R0:W2:Y:S03]  /*0120*/  LDG.E R10, desc[UR4][R6.64] ;  /* 0x00000004060a7981 */ /* 0x0210a6000c1e1900 */
[C---:B------:R-:W-:Y:S01]  /*0130*/  IMAD.WIDE R16, R0.reuse, 0x4, R16 ;  /* 0x0000000400107825 */ /* 0x040fe200078e0210 */
[----:B------:R-:W3:Y:S01]  /*0140*/  LDG.E R11, desc[UR4][R14.64] ;  /* 0x000000040e0b7981 */ /* 0x000ee2000c1e1900 */
[----:B0-----:R-:W0:Y:S06]  /*0150*/  LDC.64 R6, c[0x0][0x240] ;  /* 0x00009000ff067b82 */ /* 0x001e2c0000000a00 */
[----:B------:R4:W2:Y:S04]  /*0160*/  @!P2 LDG.E.64 R2, desc[UR4][R8.64] ;  /* 0x000000040802a981 */ /* 0x0008a8000c1e1b00 */
[----:B------:R-:W5:Y:S04]  /*0170*/  @!P2 LDG.E.64 R4, desc[UR4][R16.64] ;  /* 0x000000041004a981 */ /* 0x000f68000c1e1b00 */
[----:B-1----:R5:W3:Y:S01]  /*0180*/  LDG.E R12, desc[UR4][R12.64] ;  /* 0x000000040c0c7981 */ /* 0x002ae2000c1e1900 */
[----:B----4-:R-:W-:Y:S01]  /*0190*/  HFMA2.MMA R8, -RZ, RZ, 1.625, 0 ;  /* 0x3e800000ff087435 */ /* 0x010fe200000001ff */
[----:B0-----:R-:W-:-:S04]  /*01a0*/  IMAD.WIDE R6, R0, 0x4, R6 ;  /* 0x0000000400067825 */ /* 0x001fc800078e0206 */
[----:B------:R-:W-:-:S04]  /*01b0*/  FADD R18, R18, 9.9999997473787516356e-06 ;  /* 0x3727c5ac12127421 */ /* 0x000fc80000000000 */
[----:B------:R-:W0:Y:S02]  /*01c0*/  MUFU.SQRT R19, R18 ;  /* 0x0000001200137308 */ /* 0x000e240000002000 */
[C---:B0-----:R-:W-:Y:S02]  /*01d0*/  FSETP.GT.AND P0, PT, R19.reuse, 8.50705917302346158658e+37, PT ;  /* 0x7e8000001300780b */ /* 0x041fe40003f04000 */
[----:B------:R-:W-:-:S11]  /*01e0*/  FSETP.GEU.AND P1, PT, R19, 1.175494350822287508e-38, PT ;  /* 0x008000001300780b */ /* 0x000fd60003f2e000 */
[----:B------:R-:W-:-:S04]  /*01f0*/  @P0 FMUL R19, R19, 0.25 ;  /* 0x3e80000013130820 */ /* 0x000fc80000400000 */
[----:B------:R-:W-:-:S06]  /*0200*/  @!P1 FMUL R19, R19, 16777216 ;  /* 0x4b80000013139820 */ /* 0x000fcc0000400000 */
[----:B------:R-:W0:Y:S01]  /*0210*/  MUFU.RCP R19, R19 ;  /* 0x0000001300137308 */ /* 0x000e220000001000 */
[----:B------:R-:W-:Y:S02]  /*0220*/  FSEL R14, R8, 1, P0 ;  /* 0x3f800000080e7808 */ /* 0x000fe40000000000 */
[----:B------:R-:W1:Y:S03]  /*0230*/  LDC.64 R8, c[0x0][0x248] ;  /* 0x00009200ff087b82 */ /* 0x000e660000000a00 */
[----:B------:R-:W-:Y:S01]  /*0240*/  @!P1 FMUL R14, R14, 16777216 ;  /* 0x4b8000000e0e9820 */ /* 0x000fe20000400000 */
[C---:B--2---:R-:W-:Y:S01]  /*0250*/  FADD R2, -R10.reuse, R2 ;  /* 0x000000020a027221 */ /* 0x044fe20000000100 */
[----:B------:R-:W-:Y:S02]  /*0260*/  FADD R3, -R10, R3 ;  /* 0x000000030a037221 */ /* 0x000fe40000000100 */
[----:B0-----:R-:W-:-:S04]  /*0270*/  FMUL R14, R19, R14 ;  /* 0x0000000e130e7220 */ /* 0x001fc80000400000 */
[-C--:B------:R-:W-:Y:S01]  /*0280*/  FMUL R2, R2, R14.reuse ;  /* 0x0000000e02027220 */ /* 0x080fe20000400000 */
[----:B------:R-:W-:Y:S01]  /*0290*/  FMUL R3, R3, R14 ;  /* 0x0000000e03037220 */ /* 0x000fe20000400000 */
[C---:B-----5:R-:W-:Y:S01]  /*02a0*/  FADD R13, -R10.reuse, R4 ;  /* 0x000000040a0d7221 */ /* 0x060fe20000000100 */
[----:B------:R-:W-:Y:S01]  /*02b0*/  FADD R5, -R10, R5 ;  /* 0x000000050a057221 */ /* 0x000fe20000000100 */
[C-C-:B---3--:R-:W-:Y:S01]  /*02c0*/  FFMA R2, R11.reuse, R2, R12.reuse ;  /* 0x000000020b027223 */ /* 0x148fe2000000000c */
[----:B------:R-:W-:Y:S01]  /*02d0*/  FFMA R3, R11, R3, R12 ;  /* 0x000000030b037223 */ /* 0x000fe2000000000c */
[C---:B------:R-:W-:Y:S01]  /*02e0*/  FMUL R13, R14.reuse, R13 ;  /* 0x0000000d0e0d7220 */ /* 0x040fe20000400000 */
[----:B------:R-:W-:-:S03]  /*02f0*/  FMUL R5, R14, R5 ;  /* 0x000000050e057220 */ /* 0x000fc60000400000 */
[----:B------:R0:W-:Y:S01]  /*0300*/  @!P2 STG.E.64 desc[UR4][R6.64], R2 ;  /* 0x000000020600a986 */ /* 0x0001e2000c101b04 */
[----:B-1----:R-:W-:-:S04]  /*0310*/  IMAD.WIDE R8, R0, 0x4, R8 ;  /* 0x0000000400087825 */ /* 0x002fc800078e0208 */
[C-C-:B------:R-:W-:Y:S01]  /*0320*/  FFMA R4, R11.reuse, R13, R12.reuse ;  /* 0x0000000d0b047223 */ /* 0x140fe2000000000c */
[----:B------:R-:W-:Y:S01]  /*0330*/  FFMA R5, R11, R5, R12 ;  /* 0x000000050b057223 */ /* 0x000fe2000000000c */
[----:B0-----:R-:W-:Y:S06]  /*0340*/  @P2 EXIT ;  /* 0x000000000000294d */ /* 0x001fec0003800000 */
[----:B------:R-:W-:Y:S01]  /*0350*/  STG.E.64 desc[UR4][R8.64], R4 ;  /* 0x0000000408007986 */ /* 0x000fe2000c101b04 */
[----:B------:R-:W-:Y:S05]  /*0360*/  EXIT ;  /* 0x000000000000794d */ /* 0x000fea0003800000 */
.L_x_0:
[----:B------:R-:W-:-:S00]  /*0370*/  BRA `(.L_x_0) ;  /* 0xfffffffc00fc7947 */ /* 0x000fc0000383ffff */
[----:B------:R-:W-:-:S00]  /*0380*/  NOP ;  /* 0x0000000000007918 */ /* 0x000fc00000000000 */
[----:B------:R-:W-:-:S00]  /*0390*/  NOP ;  /* 0x0000000000007918 */ /* 0x000fc00000000000 */
[----:B------:R-:W-:-:S00]  /*03a0*/  NOP ;  /* 0x0000000000007918 */ /* 0x000fc00000000000 */
[----:B------:R-:W-:-:S00]  /*03b0*/  NOP ;  /* 0x0000000000007918 */ /* 0x000fc00000000000 */
[----:B------:R-:W-:-:S00]  /*03c0*/  NOP ;  /* 0x0000000000007918 */ /* 0x000fc00000000000 */
[----:B------:R-:W-:-:S00]  /*03d0*/  NOP ;  /* 0x0000000000007918 */ /* 0x000fc00000000000 */
[----:B------:R-:W-:-:S00]  /*03e0*/  NOP ;  /* 0x0000000000007918 */ /* 0x000fc00000000000 */
[----:B------:R-:W-:-:S00]  /*03f0*/  NOP ;  /* 0x0000000000007918 */ /* 0x000fc00000000000 */
.L_x_1:


//--------------------- .nv.global.init           --------------------------
	.section	.nv.global.init,"aw",@progbits
.nv.global.init:
	.type		_$_str,@object
	.size		_$_str,(_$_str_$_2 - _$_str)
_$_str:
        /*0000*/ 	.byte	0x5f, 0x5f, 0x43, 0x55, 0x44, 0x41, 0x5f, 0x46, 0x54, 0x5a, 0x00
	.type		_$_str_$_2,@object
	.size		_$_str_$_2,(.L_1 - _$_str_$_2)
_$_str_$_2:
        /*000b*/ 	.byte	0x5f, 0x5f, 0x43, 0x55, 0x44, 0x41, 0x5f, 0x50, 0x52, 0x45, 0x43, 0x5f, 0x53, 0x51, 0x52, 0x54
        /*001b*/ 	.byte	0x00
.L_1:


//--------------------- .nv.constant0.triton_poi_fused__native_batch_norm_legit_no_training_2 --------------------------
	.section	.nv.constant0.triton_poi_fused__native_batch_norm_legit_no_training_2,"a",@progbits
	.sectionflags	@""
	.align	4
.nv.constant0.triton_poi_fused__native_batch_norm_legit_no_training_2:
	.zero		596
